	.headerflags	@"EF_CUDA_TEXMODE_UNIFIED EF_CUDA_64BIT_ADDRESS EF_CUDA_ACCELERATORS EF_CUDA_SM90 EF_CUDA_VIRTUAL_SM(EF_CUDA_SM90)"
	.elftype	@"ET_EXEC"


//--------------------- .nv.info                  --------------------------
	.section	.nv.info,"",@"SHT_CUDA_INFO"
	.align	4


	//----- nvinfo : EIATTR_REGCOUNT
	.align		4
        /*0000*/ 	.byte	0x04, 0x2f
        /*0002*/ 	.short	(.L_1 - .L_0)
	.align		4
.L_0:
        /*0004*/ 	.word	index@(triton_poi_fused_convolution_relu_28)
        /*0008*/ 	.word	0x0000001a


	//----- nvinfo : EIATTR_MIN_STACK_SIZE
	.align		4
.L_1:
        /*000c*/ 	.byte	0x04, 0x12
        /*000e*/ 	.short	(.L_3 - .L_2)
	.align		4
.L_2:
        /*0010*/ 	.word	index@(triton_poi_fused_convolution_relu_28)
        /*0014*/ 	.word	0x00000000


	//----- nvinfo : EIATTR_FRAME_SIZE
	.align		4
.L_3:
        /*0018*/ 	.byte	0x04, 0x11
        /*001a*/ 	.short	(.L_5 - .L_4)
	.align		4
.L_4:
        /*001c*/ 	.word	index@(triton_poi_fused_convolution_relu_28)
        /*0020*/ 	.word	0x00000000


	//----- nvinfo : EIATTR_MIN_STACK_SIZE
	.align		4
.L_5:
        /*0024*/ 	.byte	0x04, 0x12
        /*0026*/ 	.short	(.L_7 - .L_6)
	.align		4
.L_6:
        /*0028*/ 	.word	index@(triton_poi_fused_convolution_relu_28)
        /*002c*/ 	.word	0x00000000
.L_7:


//--------------------- .nv.info.triton_poi_fused_convolution_relu_28 --------------------------
	.section	.nv.info.triton_poi_fused_convolution_relu_28,"",@"SHT_CUDA_INFO"
	.sectionflags	@""
	.align	4


	//----- nvinfo : EIATTR_CUDA_API_VERSION
	.align		4
        /*0000*/ 	.byte	0x04, 0x37
        /*0002*/ 	.short	(.L_9 - .L_8)
.L_8:
        /*0004*/ 	.word	0x0000007c


	//----- nvinfo : EIATTR_KPARAM_INFO
	.align		4
.L_9:
        /*0008*/ 	.byte	0x04, 0x17
        /*000a*/ 	.short	(.L_11 - .L_10)
.L_10:
        /*000c*/ 	.word	0x00000000
        /*0010*/ 	.short	0x0002
        /*0012*/ 	.short	0x0010
        /*0014*/ 	.byte	0x00, 0xf0, 0x11, 0x00


	//----- nvinfo : EIATTR_KPARAM_INFO
	.align		4
.L_11:
        /*0018*/ 	.byte	0x04, 0x17
        /*001a*/ 	.short	(.L_13 - .L_12)
.L_12:
        /*001c*/ 	.word	0x00000000
        /*0020*/ 	.short	0x0001
        /*0022*/ 	.short	0x0008
        /*0024*/ 	.byte	0x00, 0xf4, 0x21, 0x00


	//----- nvinfo : EIATTR_KPARAM_INFO
	.align		4
.L_13:
        /*0028*/ 	.byte	0x04, 0x17
        /*002a*/ 	.short	(.L_15 - .L_14)
.L_14:
        /*002c*/ 	.word	0x00000000
        /*0030*/ 	.short	0x0000
        /*0032*/ 	.short	0x0000
        /*0034*/ 	.byte	0x00, 0xf4, 0x21, 0x00


	//----- nvinfo : EIATTR_SPARSE_MMA_MASK
	.align		4
.L_15:
        /*0038*/ 	.byte	0x03, 0x50
        /*003a*/ 	.short	0x0000


	//----- nvinfo : EIATTR_MAXREG_COUNT
	.align		4
        /*003c*/ 	.byte	0x03, 0x1b
        /*003e*/ 	.short	0x00ff


	//----- nvinfo : EIATTR_EXIT_INSTR_OFFSETS
	.align		4
        /*0040*/ 	.byte	0x04, 0x1c
        /*0042*/ 	.short	(.L_17 - .L_16)


	//   ....[0]....
.L_16:
        /*0044*/ 	.word	0x000003c0


	//   ....[1]....
        /*0048*/ 	.word	0x000003e0


	//----- nvinfo : EIATTR_REQNTID
	.align		4
.L_17:
        /*004c*/ 	.byte	0x04, 0x10
        /*004e*/ 	.short	(.L_19 - .L_18)
.L_18:
        /*0050*/ 	.word	0x00000080
        /*0054*/ 	.word	0x00000001
        /*0058*/ 	.word	0x00000001


	//----- nvinfo : EIATTR_CBANK_PARAM_SIZE
	.align		4
.L_19:
        /*005c*/ 	.byte	0x03, 0x19
        /*005e*/ 	.short	0x0014


	//----- nvinfo : EIATTR_PARAM_CBANK
	.align		4
        /*0060*/ 	.byte	0x04, 0x0a
        /*0062*/ 	.short	(.L_21 - .L_20)
	.align		4
.L_20:
        /*0064*/ 	.word	index@(.nv.constant0.triton_poi_fused_convolution_relu_28)
        /*0068*/ 	.short	0x0210
        /*006a*/ 	.short	0x0014


	//----- nvinfo : EIATTR_SW_WAR
	.align		4
.L_21:
        /*006c*/ 	.byte	0x04, 0x36
        /*006e*/ 	.short	(.L_23 - .L_22)
.L_22:
        /*0070*/ 	.word	0x00000008
.L_23:


//--------------------- .nv.callgraph             --------------------------
	.section	.nv.callgraph,"",@"SHT_CUDA_CALLGRAPH"
	.align	4
	.sectionentsize	8
	.align		4
        /*0000*/ 	.word	0x00000000
	.align		4
        /*0004*/ 	.word	0xffffffff
	.align		4
        /*0008*/ 	.word	0x00000000
	.align		4
        /*000c*/ 	.word	0xfffffffe
	.align		4
        /*0010*/ 	.word	0x00000000
	.align		4
        /*0014*/ 	.word	0xfffffffd
	.align		4
        /*0018*/ 	.word	0x00000000
	.align		4
        /*001c*/ 	.word	0xfffffffc


//--------------------- .text.triton_poi_fused_convolution_relu_28 --------------------------
	.section	.text.triton_poi_fused_convolution_relu_28,"ax",@progbits
	.align	128
        .global         triton_poi_fused_convolution_relu_28
        .type           triton_poi_fused_convolution_relu_28,@function
        .size           triton_poi_fused_convolution_relu_28,(.L_x_1 - triton_poi_fused_convolution_relu_28)
        .other          triton_poi_fused_convolution_relu_28,@"STO_CUDA_ENTRY STV_DEFAULT"
triton_poi_fused_convolution_relu_28:
.text.triton_poi_fused_convolution_relu_28:
[----:B------:R-:W0:Y:S02]  /*0000*/  LDC R1, c[0x0][0x28] ;  /* 0x00000a00ff017b82 */ /* 0x000e240000000800 */
[----:B------:R-:W1:Y:S01]  /*0010*/  S2R R0, SR_TID.X ;  /* 0x0000000000007919 */ /* 0x000e620000002100 */
[----:B------:R-:W2:Y:S01]  /*0020*/  LDC.64 R2, c[0x0][0x210] ;  /* 0x00008400ff027b82 */ /* 0x000ea20000000a00 */
[----:B------:R-:W-:Y:S01]  /*0030*/  CS2R R10, SRZ ;  /* 0x00000000000a7805 */ /* 0x000fe2000001ff00 */
[----:B------:R-:W-:Y:S01]  /*0040*/  ULDC.64 UR4, c[0x0][0x208] ;  /* 0x0000820000047ab9 */ /* 0x000fe20000000a00 */
[----:B------:R-:W3:Y:S05]  /*0050*/  S2R R5, SR_CTAID.X ;  /* 0x0000000000057919 */ /* 0x000eea0000002500 */
[----:B------:R-:W4:Y:S01]  /*0060*/  LDC.64 R12, c[0x0][0x218] ;  /* 0x00008600ff0c7b82 */ /* 0x000f220000000a00 */
[----:B-1----:R-:W-:-:S05]  /*0070*/  IMAD.SHL.U32 R0, R0, 0x4, RZ ;  /* 0x0000000400007824 */ /* 0x002fca00078e00ff */
[----:B------:R-:W-:-:S05]  /*0080*/  LOP3.LUT R0, R0, 0x1fc, RZ, 0xc0, !PT ;  /* 0x000001fc00007812 */ /* 0x000fca00078ec0ff */
[----:B---3--:R-:W-:-:S04]  /*0090*/  IMAD R5, R5, 0x400, R0 ;  /* 0x0000040005057824 */ /* 0x008fc800078e0200 */
[C---:B------:R-:W-:Y:S01]  /*00a0*/  IMAD.HI R4, R5.reuse, 0x10624dd3, RZ ;  /* 0x10624dd305047827 */ /* 0x040fe200078e02ff */
[----:B------:R-:W-:-:S03]  /*00b0*/  ISETP.GE.AND P1, PT, R5, 0xdbba0, PT ;  /* 0x000dbba00500780c */ /* 0x000fc60003f26270 */
[C---:B------:R-:W-:Y:S01]  /*00c0*/  VIADD R0, R5.reuse, 0x200 ;  /* 0x0000020005007836 */ /* 0x040fe20000000000 */
[----:B------:R-:W-:Y:S01]  /*00d0*/  SHF.R.U32.HI R7, RZ, 0x1f, R4 ;  /* 0x0000001fff077819 */ /* 0x000fe20000011604 */
[----:B--2---:R-:W-:-:S03]  /*00e0*/  IMAD.WIDE R2, R5, 0x4, R2 ;  /* 0x0000000405027825 */ /* 0x004fc600078e0202 */
[----:B------:R-:W-:Y:S01]  /*00f0*/  LEA.HI.SX32 R4, R4, R7, 0x1a ;  /* 0x0000000704047211 */ /* 0x000fe200078fd2ff */
[C---:B------:R-:W-:Y:S01]  /*0100*/  IMAD.HI R6, R0.reuse, 0x10624dd3, RZ ;  /* 0x10624dd300067827 */ /* 0x040fe200078e02ff */
[----:B------:R-:W-:-:S03]  /*0110*/  ISETP.GE.AND P0, PT, R0, 0xdbba0, PT ;  /* 0x000dbba00000780c */ /* 0x000fc60003f06270 */
[----:B------:R-:W-:Y:S01]  /*0120*/  IMAD R21, R4, -0x3e8, R5 ;  /* 0xfffffc1804157824 */ /* 0x000fe200078e0205 */
[----:B------:R-:W-:Y:S02]  /*0130*/  SHF.R.U32.HI R9, RZ, 0x1f, R6 ;  /* 0x0000001fff097819 */ /* 0x000fe40000011606 */
[----:B------:R-:W-:Y:S01]  /*0140*/  CS2R R4, SRZ ;  /* 0x0000000000047805 */ /* 0x000fe2000001ff00 */
[----:B----4-:R-:W-:Y:S01]  /*0150*/  IMAD.WIDE R20, R21, 0x4, R12 ;  /* 0x0000000415147825 */ /* 0x010fe200078e020c */
[----:B------:R-:W-:Y:S02]  /*0160*/  LEA.HI.SX32 R15, R6, R9, 0x1a ;  /* 0x00000009060f7211 */ /* 0x000fe400078fd2ff */
[----:B------:R-:W-:Y:S02]  /*0170*/  CS2R R6, SRZ ;  /* 0x0000000000067805 */ /* 0x000fe4000001ff00 */
[----:B------:R-:W-:Y:S01]  /*0180*/  CS2R R8, SRZ ;  /* 0x0000000000087805 */ /* 0x000fe2000001ff00 */
[----:B------:R-:W-:-:S03]  /*0190*/  IMAD R15, R15, -0x3e8, R0 ;  /* 0xfffffc180f0f7824 */ /* 0x000fc600078e0200 */
[----:B------:R-:W2:Y:S04]  /*01a0*/  @!P1 LDG.E.EL.128 R4, desc[UR4][R20.64] ;  /* 0x0000000414049981 */ /* 0x000ea8000c2e1d00 */
[----:B------:R-:W2:Y:S01]  /*01b0*/  @!P1 LDG.E.128 R8, desc[UR4][R2.64] ;  /* 0x0000000402089981 */ /* 0x000ea2000c1e1d00 */
[----:B------:R-:W-:Y:S01]  /*01c0*/  IMAD.WIDE R22, R15, 0x4, R12 ;  /* 0x000000040f167825 */ /* 0x000fe200078e020c */
[----:B------:R-:W-:Y:S02]  /*01d0*/  CS2R R12, SRZ ;  /* 0x00000000000c7805 */ /* 0x000fe4000001ff00 */
[----:B------:R-:W-:Y:S02]  /*01e0*/  CS2R R14, SRZ ;  /* 0x00000000000e7805 */ /* 0x000fe4000001ff00 */
[----:B------:R-:W-:-:S02]  /*01f0*/  CS2R R16, SRZ ;  /* 0x0000000000107805 */ /* 0x000fc4000001ff00 */
[----:B------:R-:W-:Y:S02]  /*0200*/  CS2R R18, SRZ ;  /* 0x0000000000127805 */ /* 0x000fe4000001ff00 */
[----:B------:R-:W3:Y:S04]  /*0210*/  @!P0 LDG.E.EL.128 R12, desc[UR4][R22.64] ;  /* 0x00000004160c8981 */ /* 0x000ee8000c2e1d00 */
[----:B------:R-:W3:Y:S01]  /*0220*/  @!P0 LDG.E.128 R16, desc[UR4][R2.64+0x800] ;  /* 0x0008000402108981 */ /* 0x000ee2000c1e1d00 */
[----:B--2---:R-:W-:Y:S01]  /*0230*/  FSETP.GEU.AND P5, PT, R8, -R4, PT ;  /* 0x800000040800720b */ /* 0x004fe20003fae000 */
[----:B------:R-:W-:Y:S01]  /*0240*/  FADD R4, R4, R8 ;  /* 0x0000000804047221 */ /* 0x000fe20000000000 */
[----:B------:R-:W-:Y:S01]  /*0250*/  FSETP.GEU.AND P4, PT, R9, -R5, PT ;  /* 0x800000050900720b */ /* 0x000fe20003f8e000 */
[----:B------:R-:W-:Y:S01]  /*0260*/  FADD R5, R5, R9 ;  /* 0x0000000905057221 */ /* 0x000fe20000000000 */
[----:B------:R-:W-:Y:S01]  /*0270*/  FSETP.GEU.AND P3, PT, R10, -R6, PT ;  /* 0x800000060a00720b */ /* 0x000fe20003f6e000 */
[----:B------:R-:W-:Y:S01]  /*0280*/  FADD R6, R6, R10 ;  /* 0x0000000a06067221 */ /* 0x000fe20000000000 */
[----:B------:R-:W-:Y:S01]  /*0290*/  FADD R0, R7, R11 ;  /* 0x0000000b07007221 */ /* 0x000fe20000000000 */
[----:B------:R-:W-:-:S02]  /*02a0*/  FSETP.GEU.AND P2, PT, R11, -R7, PT ;  /* 0x800000070b00720b */ /* 0x000fc40003f4e000 */
[----:B------:R-:W-:Y:S02]  /*02b0*/  SEL R4, R4, RZ, P5 ;  /* 0x000000ff04047207 */ /* 0x000fe40002800000 */
[----:B------:R-:W-:Y:S02]  /*02c0*/  SEL R5, R5, RZ, P4 ;  /* 0x000000ff05057207 */ /* 0x000fe40002000000 */
[----:B------:R-:W-:Y:S02]  /*02d0*/  SEL R6, R6, RZ, P3 ;  /* 0x000000ff06067207 */ /* 0x000fe40001800000 */
[----:B------:R-:W-:Y:S01]  /*02e0*/  SEL R7, R0, RZ, P2 ;  /* 0x000000ff00077207 */ /* 0x000fe20001000000 */
[----:B---3--:R-:W-:Y:S01]  /*02f0*/  FADD R0, R15, R19 ;  /* 0x000000130f007221 */ /* 0x008fe20000000000 */
[----:B------:R-:W-:Y:S01]  /*0300*/  FSETP.GEU.AND P4, PT, R16, -R12, PT ;  /* 0x8000000c1000720b */ /* 0x000fe20003f8e000 */
[----:B------:R-:W-:Y:S01]  /*0310*/  FADD R12, R12, R16 ;  /* 0x000000100c0c7221 */ /* 0x000fe20000000000 */
[----:B------:R-:W-:Y:S01]  /*0320*/  FSETP.GEU.AND P3, PT, R17, -R13, PT ;  /* 0x8000000d1100720b */ /* 0x000fe20003f6e000 */
[----:B------:R1:W-:Y:S01]  /*0330*/  @!P1 STG.E.128 desc[UR4][R2.64], R4 ;  /* 0x0000000402009986 */ /* 0x0003e2000c101d04 */
        /* <DEDUP_REMOVED lines=8> */
[----:B------:R-:W-:Y:S06]  /*03c0*/  @P0 EXIT ;  /* 0x000000000000094d */ /* 0x000fec0003800000 */
[----:B------:R-:W-:Y:S01]  /*03d0*/  STG.E.128 desc[UR4][R2.64+0x800], R12 ;  /* 0x0008000c02007986 */ /* 0x000fe2000c101d04 */
[----:B------:R-:W-:Y:S05]  /*03e0*/  EXIT ;  /* 0x000000000000794d */ /* 0x000fea0003800000 */
.L_x_0:
[----:B------:R-:W-:-:S00]  /*03f0*/  BRA `(.L_x_0) ;  /* 0xfffffffc00fc7947 */ /* 0x000fc0000383ffff */
[----:B------:R-:W-:-:S00]  /*0400*/  NOP ;  /* 0x0000000000007918 */ /* 0x000fc00000000000 */
[----:B------:R-:W-:-:S00]  /*0410*/  NOP ;  /* 0x0000000000007918 */ /* 0x000fc00000000000 */
[----:B------:R-:W-:-:S00]  /*0420*/  NOP ;  /* 0x0000000000007918 */ /* 0x000fc00000000000 */
[----:B------:R-:W-:-:S00]  /*0430*/  NOP ;  /* 0x0000000000007918 */ /* 0x000fc00000000000 */
[----:B------:R-:W-:-:S00]  /*0440*/  NOP ;  /* 0x0000000000007918 */ /* 0x000fc00000000000 */
[----:B------:R-:W-:-:S00]  /*0450*/  NOP ;  /* 0x0000000000007918 */ /* 0x000fc00000000000 */
[----:B------:R-:W-:-:S00]  /*0460*/  NOP ;  /* 0x0000000000007918 */ /* 0x000fc00000000000 */
[----:B------:R-:W-:-:S00]  /*0470*/  NOP ;  /* 0x0000000000007918 */ /* 0x000fc00000000000 */
.L_x_1:


//--------------------- .nv.constant0.triton_poi_fused_convolution_relu_28 --------------------------
	.section	.nv.constant0.triton_poi_fused_convolution_relu_28,"a",@progbits
	.sectionflags	@""
	.align	4
.nv.constant0.triton_poi_fused_convolution_relu_28:
	.zero		548
